//
// Generated by NVIDIA NVVM Compiler
//
// Compiler Build ID: CL-36424714
// Cuda compilation tools, release 13.0, V13.0.88
// Based on NVVM 20.0.0
//

.version 9.0
.target sm_100
.address_size 64

	// .globl	_Z23gpu_reduction_coalescedIfEvPT_S1_

.visible .entry _Z23gpu_reduction_coalescedIfEvPT_S1_(
	.param .u64 .ptr .align 1 _Z23gpu_reduction_coalescedIfEvPT_S1__param_0,
	.param .u64 .ptr .align 1 _Z23gpu_reduction_coalescedIfEvPT_S1__param_1
)
{
	.reg .pred 	%p<5>;
	.reg .b32 	%r<9>;
	.reg .b32 	%f<5>;
	.reg .b64 	%rd<11>;

	ld.param.u64 	%rd4, [_Z23gpu_reduction_coalescedIfEvPT_S1__param_0];
	ld.param.u64 	%rd3, [_Z23gpu_reduction_coalescedIfEvPT_S1__param_1];
	cvta.to.global.u64 	%rd1, %rd4;
	mov.u32 	%r1, %tid.x;
	mov.u32 	%r8, %ntid.x;
	mov.u32 	%r3, %ctaid.x;
	mad.lo.s32 	%r4, %r8, %r3, %r1;
	setp.lt.u32 	%p1, %r8, 2;
	mul.wide.s32 	%rd5, %r4, 4;
	add.s64 	%rd2, %rd1, %rd5;
	@%p1 bra 	$L__BB0_4;
$L__BB0_1:
	shr.u32 	%r6, %r8, 1;
	setp.ge.u32 	%p2, %r1, %r6;
	@%p2 bra 	$L__BB0_3;
	add.s32 	%r7, %r6, %r4;
	mul.wide.u32 	%rd6, %r7, 4;
	add.s64 	%rd7, %rd1, %rd6;
	ld.global.f32 	%f1, [%rd7];
	ld.global.f32 	%f2, [%rd2];
	add.f32 	%f3, %f1, %f2;
	st.global.f32 	[%rd2], %f3;
$L__BB0_3:
	bar.sync 	0;
	setp.gt.u32 	%p3, %r8, 3;
	mov.u32 	%r8, %r6;
	@%p3 bra 	$L__BB0_1;
$L__BB0_4:
	setp.ne.s32 	%p4, %r1, 0;
	@%p4 bra 	$L__BB0_6;
	ld.global.f32 	%f4, [%rd2];
	cvta.to.global.u64 	%rd8, %rd3;
	mul.wide.u32 	%rd9, %r3, 4;
	add.s64 	%rd10, %rd8, %rd9;
	st.global.f32 	[%rd10], %f4;
$L__BB0_6:
	ret;

}


// ===== COMPILED SASS (sm_100) =====

	.target	sm_100

	.elftype	@"ET_EXEC"


//--------------------- .note.nv.tkinfo           --------------------------
	.section	.note.nv.tkinfo,"",@"SHT_NOTE"
	.sectionflags	@"SHF_NOTE_NV_TKINFO"
	.tkinfo
        /*0018*/ 	.word	0x00000002
        /*0030*/ 	.string	""
        /*0030*/ 	.string	"ptxas"
        /*0030*/ 	.string	"Cuda compilation tools, release 13.0, V13.0.88"
        /*0030*/ 	.string	"Build cuda_13.0.r13.0/compiler.36424714_0"
        /*0030*/ 	.string	"-arch sm_100 -m 64 "



//--------------------- .note.nv.cuinfo           --------------------------
	.section	.note.nv.cuinfo,"",@"SHT_NOTE"
	.sectionflags	@"SHF_NOTE_NV_CUINFO"
        /*0018*/ 	.short	0x0002
        /*001a*/ 	.short	0x0064
        /*001c*/ 	.short	0x0082
	.zero		2


//--------------------- .nv.info                  --------------------------
	.section	.nv.info,"",@"SHT_CUDA_INFO"
	.align	4


	//----- nvinfo : EIATTR_REGCOUNT
	.align		4
        /*0000*/ 	.byte	0x04, 0x2f
        /*0002*/ 	.short	(.L_1 - .L_0)
	.align		4
.L_0:
        /*0004*/ 	.word	index@(_Z23gpu_reduction_coalescedIfEvPT_S1_)
        /*0008*/ 	.word	0x00000010


	//----- nvinfo : EIATTR_FRAME_SIZE
	.align		4
.L_1:
        /*000c*/ 	.byte	0x04, 0x11
        /*000e*/ 	.short	(.L_3 - .L_2)
	.align		4
.L_2:
        /*0010*/ 	.word	index@(_Z23gpu_reduction_coalescedIfEvPT_S1_)
        /*0014*/ 	.word	0x00000000


	//----- nvinfo : EIATTR_MIN_STACK_SIZE
	.align		4
.L_3:
        /*0018*/ 	.byte	0x04, 0x12
        /*001a*/ 	.short	(.L_5 - .L_4)
	.align		4
.L_4:
        /*001c*/ 	.word	index@(_Z23gpu_reduction_coalescedIfEvPT_S1_)
        /*0020*/ 	.word	0x00000000
.L_5:


//--------------------- .nv.compat                --------------------------
	.section	.nv.compat,"",@"SHT_CUDA_COMPAT_INFO"
	.align	4
        /*0000*/ 	.byte	0x02, 0x09, 0x00, 0x00, 0x02, 0x02, 0x01, 0x00, 0x02, 0x05, 0x05, 0x00, 0x03, 0x07, 0x01, 0x01
        /*0010*/ 	.byte	0x02, 0x03, 0x00, 0x00, 0x02, 0x06, 0x01, 0x00, 0x04, 0x0b, 0x08, 0x00, 0x09, 0x00, 0x00, 0x00
        /*0020*/ 	.byte	0x00, 0x00, 0x00, 0x00


//--------------------- .nv.info._Z23gpu_reduction_coalescedIfEvPT_S1_ --------------------------
	.section	.nv.info._Z23gpu_reduction_coalescedIfEvPT_S1_,"",@"SHT_CUDA_INFO"
	.sectionflags	@""
	.align	4


	//----- nvinfo : EIATTR_CUDA_API_VERSION
	.align		4
        /*0000*/ 	.byte	0x04, 0x37
        /*0002*/ 	.short	(.L_7 - .L_6)
.L_6:
        /*0004*/ 	.word	0x00000082


	//----- nvinfo : EIATTR_KPARAM_INFO
	.align		4
.L_7:
        /*0008*/ 	.byte	0x04, 0x17
        /*000a*/ 	.short	(.L_9 - .L_8)
.L_8:
        /*000c*/ 	.word	0x00000000
        /*0010*/ 	.short	0x0001
        /*0012*/ 	.short	0x0008
        /*0014*/ 	.byte	0x00, 0xf5, 0x21, 0x00


	//----- nvinfo : EIATTR_KPARAM_INFO
	.align		4
.L_9:
        /*0018*/ 	.byte	0x04, 0x17
        /*001a*/ 	.short	(.L_11 - .L_10)
.L_10:
        /*001c*/ 	.word	0x00000000
        /*0020*/ 	.short	0x0000
        /*0022*/ 	.short	0x0000
        /*0024*/ 	.byte	0x00, 0xf5, 0x21, 0x00


	//----- nvinfo : EIATTR_SPARSE_MMA_MASK
	.align		4
.L_11:
        /*0028*/ 	.byte	0x03, 0x50
        /*002a*/ 	.short	0x0000


	//----- nvinfo : EIATTR_MAXREG_COUNT
	.align		4
        /*002c*/ 	.byte	0x03, 0x1b
        /*002e*/ 	.short	0x00ff


	//----- nvinfo : EIATTR_NUM_BARRIERS
	.align		4
        /*0030*/ 	.byte	0x02, 0x4c
        /*0032*/ 	.byte	0x01
	.zero		1


	//----- nvinfo : EIATTR_MERCURY_ISA_VERSION
	.align		4
        /*0034*/ 	.byte	0x03, 0x5f
        /*0036*/ 	.short	0x0101


	//----- nvinfo : EIATTR_VRC_CTA_INIT_COUNT
	.align		4
        /*0038*/ 	.byte	0x02, 0x4a
	.zero		1
	.zero		1


	//----- nvinfo : EIATTR_EXIT_INSTR_OFFSETS
	.align		4
        /*003c*/ 	.byte	0x04, 0x1c
        /*003e*/ 	.short	(.L_13 - .L_12)


	//   ....[0]....
.L_12:
        /*0040*/ 	.word	0x000001b0


	//   ....[1]....
        /*0044*/ 	.word	0x00000200


	//----- nvinfo : EIATTR_CRS_STACK_SIZE
	.align		4
.L_13:
        /*0048*/ 	.byte	0x04, 0x1e
        /*004a*/ 	.short	(.L_15 - .L_14)
.L_14:
        /*004c*/ 	.word	0x00000000


	//----- nvinfo : EIATTR_CBANK_PARAM_SIZE
	.align		4
.L_15:
        /*0050*/ 	.byte	0x03, 0x19
        /*0052*/ 	.short	0x0010


	//----- nvinfo : EIATTR_PARAM_CBANK
	.align		4
        /*0054*/ 	.byte	0x04, 0x0a
        /*0056*/ 	.short	(.L_17 - .L_16)
	.align		4
.L_16:
        /*0058*/ 	.word	index@(.nv.constant0._Z23gpu_reduction_coalescedIfEvPT_S1_)
        /*005c*/ 	.short	0x0380
        /*005e*/ 	.short	0x0010


	//----- nvinfo : EIATTR_SW_WAR
	.align		4
.L_17:
        /*0060*/ 	.byte	0x04, 0x36
        /*0062*/ 	.short	(.L_19 - .L_18)
.L_18:
        /*0064*/ 	.word	0x00000008
.L_19:


//--------------------- .nv.callgraph             --------------------------
	.section	.nv.callgraph,"",@"SHT_CUDA_CALLGRAPH"
	.align	4
	.sectionentsize	8
	.align		4
        /*0000*/ 	.word	0x00000000
	.align		4
        /*0004*/ 	.word	0xffffffff
	.align		4
        /*0008*/ 	.word	0x00000000
	.align		4
        /*000c*/ 	.word	0xfffffffe
	.align		4
        /*0010*/ 	.word	0x00000000
	.align		4
        /*0014*/ 	.word	0xfffffffd
	.align		4
        /*0018*/ 	.word	0x00000000
	.align		4
        /*001c*/ 	.word	0xfffffffc


//--------------------- .text._Z23gpu_reduction_coalescedIfEvPT_S1_ --------------------------
	.section	.text._Z23gpu_reduction_coalescedIfEvPT_S1_,"ax",@progbits
	.align	128
        .global         _Z23gpu_reduction_coalescedIfEvPT_S1_
        .type           _Z23gpu_reduction_coalescedIfEvPT_S1_,@function
        .size           _Z23gpu_reduction_coalescedIfEvPT_S1_,(.L_x_5 - _Z23gpu_reduction_coalescedIfEvPT_S1_)
        .other          _Z23gpu_reduction_coalescedIfEvPT_S1_,@"STO_CUDA_ENTRY STV_DEFAULT"
_Z23gpu_reduction_coalescedIfEvPT_S1_:
.text._Z23gpu_reduction_coalescedIfEvPT_S1_:
[----:B------:R-:W-:Y:S01]  /*0000*/  LDC R1, c[0x0][0x37c] ;  /* 0x0000df00ff017b82 */ /* 0x000fe20000000800 */
[----:B------:R-:W0:Y:S01]  /*0010*/  S2R R0, SR_TID.X ;  /* 0x0000000000007919 */ /* 0x000e220000002100 */
[----:B------:R-:W1:Y:S06]  /*0020*/  LDCU UR4, c[0x0][0x360] ;  /* 0x00006c00ff0477ac */ /* 0x000e6c0008000800 */
[----:B------:R-:W2:Y:S01]  /*0030*/  LDC.64 R2, c[0x0][0x380] ;  /* 0x0000e000ff027b82 */ /* 0x000ea20000000a00 */
[----:B------:R-:W0:Y:S01]  /*0040*/  S2R R13, SR_CTAID.X ;  /* 0x00000000000d7919 */ /* 0x000e220000002500 */
[----:B------:R-:W3:Y:S01]  /*0050*/  LDCU.64 UR6, c[0x0][0x358] ;  /* 0x00006b00ff0677ac */ /* 0x000ee20008000a00 */
[----:B-1----:R-:W-:-:S02]  /*0060*/  UISETP.GE.U32.AND UP0, UPT, UR4, 0x2, UPT ;  /* 0x000000020400788c */ /* 0x002fc4000bf06070 */
[----:B0-----:R-:W-:-:S04]  /*0070*/  IMAD R9, R13, UR4, R0 ;  /* 0x000000040d097c24 */ /* 0x001fc8000f8e0200 */
[----:B--2---:R-:W-:-:S03]  /*0080*/  IMAD.WIDE R2, R9, 0x4, R2 ;  /* 0x0000000409027825 */ /* 0x004fc600078e0202 */
[----:B---3--:R-:W-:Y:S05]  /*0090*/  BRA.U !UP0, `(.L_x_0) ;  /* 0x0000000108407547 */ /* 0x008fea000b800000 */
[----:B------:R-:W0:Y:S02]  /*00a0*/  LDC.64 R6, c[0x0][0x380] ;  /* 0x0000e000ff067b82 */ /* 0x000e240000000a00 */
.L_x_3:
[----:B------:R-:W-:Y:S01]  /*00b0*/  USHF.R.U32.HI UR5, URZ, 0x1, UR4 ;  /* 0x00000001ff057899 */ /* 0x000fe20008011604 */
[----:B------:R-:W-:Y:S05]  /*00c0*/  BSSY.RECONVERGENT B0, `(.L_x_1) ;  /* 0x0000009000007945 */ /* 0x000fea0003800200 */
[----:B------:R-:W-:-:S13]  /*00d0*/  ISETP.GE.U32.AND P0, PT, R0, UR5, PT ;  /* 0x0000000500007c0c */ /* 0x000fda000bf06070 */
[----:B-1----:R-:W-:Y:S05]  /*00e0*/  @P0 BRA `(.L_x_2) ;  /* 0x0000000000180947 */ /* 0x002fea0003800000 */
[----:B------:R-:W-:Y:S01]  /*00f0*/  IADD3 R5, PT, PT, R9, UR5, RZ ;  /* 0x0000000509057c10 */ /* 0x000fe2000fffe0ff */
[----:B------:R-:W2:Y:S04]  /*0100*/  LDG.E R11, desc[UR6][R2.64] ;  /* 0x00000006020b7981 */ /* 0x000ea8000c1e1900 */
[----:B0-----:R-:W-:-:S06]  /*0110*/  IMAD.WIDE.U32 R4, R5, 0x4, R6 ;  /* 0x0000000405047825 */ /* 0x001fcc00078e0006 */
[----:B------:R-:W2:Y:S02]  /*0120*/  LDG.E R4, desc[UR6][R4.64] ;  /* 0x0000000604047981 */ /* 0x000ea4000c1e1900 */
[----:B--2---:R-:W-:-:S05]  /*0130*/  FADD R11, R4, R11 ;  /* 0x0000000b040b7221 */ /* 0x004fca0000000000 */
[----:B------:R1:W-:Y:S02]  /*0140*/  STG.E desc[UR6][R2.64], R11 ;  /* 0x0000000b02007986 */ /* 0x0003e4000c101906 */
.L_x_2:
[----:B------:R-:W-:Y:S05]  /*0150*/  BSYNC.RECONVERGENT B0 ;  /* 0x0000000000007941 */ /* 0x000fea0003800200 */
.L_x_1:
[----:B------:R-:W-:Y:S01]  /*0160*/  BAR.SYNC.DEFER_BLOCKING 0x0 ;  /* 0x0000000000007b1d */ /* 0x000fe20000010000 */
[----:B------:R-:W-:-:S05]  /*0170*/  UISETP.GT.U32.AND UP0, UPT, UR4, 0x3, UPT ;  /* 0x000000030400788c */ /* 0x000fca000bf04070 */
[----:B------:R-:W-:-:S04]  /*0180*/  UMOV UR4, UR5 ;  /* 0x0000000500047c82 */ /* 0x000fc80008000000 */
[----:B------:R-:W-:Y:S05]  /*0190*/  BRA.U UP0, `(.L_x_3) ;  /* 0xfffffffd00c47547 */ /* 0x000fea000b83ffff */
.L_x_0:
[----:B------:R-:W-:-:S13]  /*01a0*/  ISETP.NE.AND P0, PT, R0, RZ, PT ;  /* 0x000000ff0000720c */ /* 0x000fda0003f05270 */
[----:B------:R-:W-:Y:S05]  /*01b0*/  @P0 EXIT ;  /* 0x000000000000094d */ /* 0x000fea0003800000 */
[----:B-1----:R-:W2:Y:S01]  /*01c0*/  LDG.E R3, desc[UR6][R2.64] ;  /* 0x0000000602037981 */ /* 0x002ea2000c1e1900 */
[----:B------:R-:W1:Y:S02]  /*01d0*/  LDC.64 R4, c[0x0][0x388] ;  /* 0x0000e200ff047b82 */ /* 0x000e640000000a00 */
[----:B-1----:R-:W-:-:S05]  /*01e0*/  IMAD.WIDE.U32 R4, R13, 0x4, R4 ;  /* 0x000000040d047825 */ /* 0x002fca00078e0004 */
[----:B--2---:R-:W-:Y:S01]  /*01f0*/  STG.E desc[UR6][R4.64], R3 ;  /* 0x0000000304007986 */ /* 0x004fe2000c101906 */
[----:B------:R-:W-:Y:S05]  /*0200*/  EXIT ;  /* 0x000000000000794d */ /* 0x000fea0003800000 */
.L_x_4:
[----:B------:R-:W-:-:S00]  /*0210*/  BRA `(.L_x_4) ;  /* 0xfffffffc00fc7947 */ /* 0x000fc0000383ffff */
[----:B------:R-:W-:-:S00]  /*0220*/  NOP ;  /* 0x0000000000007918 */ /* 0x000fc00000000000 */
        /* <DEDUP_REMOVED lines=13> */
.L_x_5:


//--------------------- .nv.shared.reserved.0     --------------------------
	.section	.nv.shared.reserved.0,"aw",@nobits
	.weak		__nv_reservedSMEM_offset_0_alias
	.size		__nv_reservedSMEM_offset_0_alias, 0, 64
	.other		__nv_reservedSMEM_offset_0_alias,@"STO_CUDA_RESERVED_SHARED STV_DEFAULT"
__nv_reservedSMEM_offset_0_alias:
	.zero		0
	.zero		64


//--------------------- .nv.constant0._Z23gpu_reduction_coalescedIfEvPT_S1_ --------------------------
	.section	.nv.constant0._Z23gpu_reduction_coalescedIfEvPT_S1_,"a",@progbits
	.sectionflags	@""
	.align	4
.nv.constant0._Z23gpu_reduction_coalescedIfEvPT_S1_:
	.zero		912


//--------------------- SYMBOLS --------------------------

	.type		.nv.reservedSmem.offset0,@object
	.size		.nv.reservedSmem.offset0,0x4
